	.headerflags	@"EF_CUDA_TEXMODE_UNIFIED EF_CUDA_64BIT_ADDRESS EF_CUDA_ACCELERATORS EF_CUDA_SM90 EF_CUDA_VIRTUAL_SM(EF_CUDA_SM90)"
	.elftype	@"ET_EXEC"


//--------------------- .nv.info                  --------------------------
	.section	.nv.info,"",@"SHT_CUDA_INFO"
	.align	4


	//----- nvinfo : EIATTR_REGCOUNT
	.align		4
        /*0000*/ 	.byte	0x04, 0x2f
        /*0002*/ 	.short	(.L_1 - .L_0)
	.align		4
.L_0:
        /*0004*/ 	.word	index@(triton_poi_fused_constant_pad_nd_0)
        /*0008*/ 	.word	0x00000013


	//----- nvinfo : EIATTR_MIN_STACK_SIZE
	.align		4
.L_1:
        /*000c*/ 	.byte	0x04, 0x12
        /*000e*/ 	.short	(.L_3 - .L_2)
	.align		4
.L_2:
        /*0010*/ 	.word	index@(triton_poi_fused_constant_pad_nd_0)
        /*0014*/ 	.word	0x00000000


	//----- nvinfo : EIATTR_FRAME_SIZE
	.align		4
.L_3:
        /*0018*/ 	.byte	0x04, 0x11
        /*001a*/ 	.short	(.L_5 - .L_4)
	.align		4
.L_4:
        /*001c*/ 	.word	index@(triton_poi_fused_constant_pad_nd_0)
        /*0020*/ 	.word	0x00000000


	//----- nvinfo : EIATTR_MIN_STACK_SIZE
	.align		4
.L_5:
        /*0024*/ 	.byte	0x04, 0x12
        /*0026*/ 	.short	(.L_7 - .L_6)
	.align		4
.L_6:
        /*0028*/ 	.word	index@(triton_poi_fused_constant_pad_nd_0)
        /*002c*/ 	.word	0x00000000
.L_7:


//--------------------- .nv.info.triton_poi_fused_constant_pad_nd_0 --------------------------
	.section	.nv.info.triton_poi_fused_constant_pad_nd_0,"",@"SHT_CUDA_INFO"
	.sectionflags	@""
	.align	4


	//----- nvinfo : EIATTR_CUDA_API_VERSION
	.align		4
        /*0000*/ 	.byte	0x04, 0x37
        /*0002*/ 	.short	(.L_9 - .L_8)
.L_8:
        /*0004*/ 	.word	0x0000007c


	//----- nvinfo : EIATTR_KPARAM_INFO
	.align		4
.L_9:
        /*0008*/ 	.byte	0x04, 0x17
        /*000a*/ 	.short	(.L_11 - .L_10)
.L_10:
        /*000c*/ 	.word	0x00000000
        /*0010*/ 	.short	0x0005
        /*0012*/ 	.short	0x0024
        /*0014*/ 	.byte	0x00, 0xf0, 0x11, 0x00


	//----- nvinfo : EIATTR_KPARAM_INFO
	.align		4
.L_11:
        /*0018*/ 	.byte	0x04, 0x17
        /*001a*/ 	.short	(.L_13 - .L_12)
.L_12:
        /*001c*/ 	.word	0x00000000
        /*0020*/ 	.short	0x0004
        /*0022*/ 	.short	0x0020
        /*0024*/ 	.byte	0x00, 0xf0, 0x11, 0x00


	//----- nvinfo : EIATTR_KPARAM_INFO
	.align		4
.L_13:
        /*0028*/ 	.byte	0x04, 0x17
        /*002a*/ 	.short	(.L_15 - .L_14)
.L_14:
        /*002c*/ 	.word	0x00000000
        /*0030*/ 	.short	0x0003
        /*0032*/ 	.short	0x0018
        /*0034*/ 	.byte	0x00, 0xf4, 0x21, 0x00


	//----- nvinfo : EIATTR_KPARAM_INFO
	.align		4
.L_15:
        /*0038*/ 	.byte	0x04, 0x17
        /*003a*/ 	.short	(.L_17 - .L_16)
.L_16:
        /*003c*/ 	.word	0x00000000
        /*0040*/ 	.short	0x0002
        /*0042*/ 	.short	0x0010
        /*0044*/ 	.byte	0x00, 0xf4, 0x21, 0x00


	//----- nvinfo : EIATTR_KPARAM_INFO
	.align		4
.L_17:
        /*0048*/ 	.byte	0x04, 0x17
        /*004a*/ 	.short	(.L_19 - .L_18)
.L_18:
        /*004c*/ 	.word	0x00000000
        /*0050*/ 	.short	0x0001
        /*0052*/ 	.short	0x0008
        /*0054*/ 	.byte	0x00, 0xf4, 0x21, 0x00


	//----- nvinfo : EIATTR_KPARAM_INFO
	.align		4
.L_19:
        /*0058*/ 	.byte	0x04, 0x17
        /*005a*/ 	.short	(.L_21 - .L_20)
.L_20:
        /*005c*/ 	.word	0x00000000
        /*0060*/ 	.short	0x0000
        /*0062*/ 	.short	0x0000
        /*0064*/ 	.byte	0x00, 0xf4, 0x21, 0x00


	//----- nvinfo : EIATTR_SPARSE_MMA_MASK
	.align		4
.L_21:
        /*0068*/ 	.byte	0x03, 0x50
        /*006a*/ 	.short	0x0000


	//----- nvinfo : EIATTR_MAXREG_COUNT
	.align		4
        /*006c*/ 	.byte	0x03, 0x1b
        /*006e*/ 	.short	0x00ff


	//----- nvinfo : EIATTR_EXIT_INSTR_OFFSETS
	.align		4
        /*0070*/ 	.byte	0x04, 0x1c
        /*0072*/ 	.short	(.L_23 - .L_22)


	//   ....[0]....
.L_22:
        /*0074*/ 	.word	0x00000480


	//   ....[1]....
        /*0078*/ 	.word	0x000004a0


	//----- nvinfo : EIATTR_REQNTID
	.align		4
.L_23:
        /*007c*/ 	.byte	0x04, 0x10
        /*007e*/ 	.short	(.L_25 - .L_24)
.L_24:
        /*0080*/ 	.word	0x00000080
        /*0084*/ 	.word	0x00000001
        /*0088*/ 	.word	0x00000001


	//----- nvinfo : EIATTR_CBANK_PARAM_SIZE
	.align		4
.L_25:
        /*008c*/ 	.byte	0x03, 0x19
        /*008e*/ 	.short	0x0028


	//----- nvinfo : EIATTR_PARAM_CBANK
	.align		4
        /*0090*/ 	.byte	0x04, 0x0a
        /*0092*/ 	.short	(.L_27 - .L_26)
	.align		4
.L_26:
        /*0094*/ 	.word	index@(.nv.constant0.triton_poi_fused_constant_pad_nd_0)
        /*0098*/ 	.short	0x0210
        /*009a*/ 	.short	0x0028


	//----- nvinfo : EIATTR_SW_WAR
	.align		4
.L_27:
        /*009c*/ 	.byte	0x04, 0x36
        /*009e*/ 	.short	(.L_29 - .L_28)
.L_28:
        /*00a0*/ 	.word	0x00000008
.L_29:


//--------------------- .nv.callgraph             --------------------------
	.section	.nv.callgraph,"",@"SHT_CUDA_CALLGRAPH"
	.align	4
	.sectionentsize	8
	.align		4
        /*0000*/ 	.word	0x00000000
	.align		4
        /*0004*/ 	.word	0xffffffff
	.align		4
        /*0008*/ 	.word	0x00000000
	.align		4
        /*000c*/ 	.word	0xfffffffe
	.align		4
        /*0010*/ 	.word	0x00000000
	.align		4
        /*0014*/ 	.word	0xfffffffd
	.align		4
        /*0018*/ 	.word	0x00000000
	.align		4
        /*001c*/ 	.word	0xfffffffc


//--------------------- .text.triton_poi_fused_constant_pad_nd_0 --------------------------
	.section	.text.triton_poi_fused_constant_pad_nd_0,"ax",@progbits
	.sectionflags	@"SHF_BARRIERS=1"
	.align	128
        .global         triton_poi_fused_constant_pad_nd_0
        .type           triton_poi_fused_constant_pad_nd_0,@function
        .size           triton_poi_fused_constant_pad_nd_0,(.L_x_1 - triton_poi_fused_constant_pad_nd_0)
        .other          triton_poi_fused_constant_pad_nd_0,@"STO_CUDA_ENTRY STV_DEFAULT"
triton_poi_fused_constant_pad_nd_0:
.text.triton_poi_fused_constant_pad_nd_0:
[----:B------:R-:W0:Y:S02]  /*0000*/  LDC R1, c[0x0][0x28] ;  /* 0x00000a00ff017b82 */ /* 0x000e240000000800 */
[----:B------:R-:W1:Y:S01]  /*0010*/  S2R R8, SR_CTAID.Y ;  /* 0x0000000000087919 */ /* 0x000e620000002600 */
[----:B------:R-:W2:Y:S01]  /*0020*/  LDC.64 R2, c[0x0][0x210] ;  /* 0x00008400ff027b82 */ /* 0x000ea20000000a00 */
[----:B------:R-:W-:Y:S01]  /*0030*/  IMAD.MOV.U32 R16, RZ, RZ, RZ ;  /* 0x000000ffff107224 */ /* 0x000fe200078e00ff */
[----:B------:R-:W-:Y:S01]  /*0040*/  ULDC.64 UR6, c[0x0][0x208] ;  /* 0x0000820000067ab9 */ /* 0x000fe20000000a00 */
[----:B------:R-:W3:Y:S01]  /*0050*/  S2R R0, SR_TID.X ;  /* 0x0000000000007919 */ /* 0x000ee20000002100 */
[----:B------:R-:W-:Y:S01]  /*0060*/  IMAD.MOV.U32 R15, RZ, RZ, RZ ;  /* 0x000000ffff0f7224 */ /* 0x000fe200078e00ff */
[----:B------:R-:W4:Y:S01]  /*0070*/  S2R R9, SR_CTAID.X ;  /* 0x0000000000097919 */ /* 0x000f220000002500 */
[----:B-1----:R-:W-:Y:S01]  /*0080*/  IMAD.SHL.U32 R7, R8, 0x10, RZ ;  /* 0x0000001008077824 */ /* 0x002fe200078e00ff */
[----:B---3--:R-:W-:-:S04]  /*0090*/  SHF.R.U32.HI R6, RZ, 0x4, R0 ;  /* 0x00000004ff067819 */ /* 0x008fc80000011600 */
[----:B------:R-:W-:Y:S01]  /*00a0*/  LOP3.LUT R10, R7, 0xf, R0, 0xf8, !PT ;  /* 0x0000000f070a7812 */ /* 0x000fe200078ef800 */
[----:B----4-:R-:W-:Y:S01]  /*00b0*/  IMAD.SHL.U32 R9, R9, 0x8, RZ ;  /* 0x0000000809097824 */ /* 0x010fe200078e00ff */
[----:B------:R-:W-:Y:S02]  /*00c0*/  SGXT.U32 R6, R6, 0x3 ;  /* 0x000000030606781a */ /* 0x000fe40000000000 */
[----:B------:R-:W-:Y:S02]  /*00d0*/  SHF.R.S32.HI R5, RZ, 0x1f, R10 ;  /* 0x0000001fff057819 */ /* 0x000fe4000001140a */
[----:B------:R-:W-:Y:S02]  /*00e0*/  LOP3.LUT R11, R9, R6, RZ, 0xfc, !PT ;  /* 0x00000006090b7212 */ /* 0x000fe400078efcff */
[----:B------:R-:W-:Y:S02]  /*00f0*/  LEA.HI R12, R5, R10, RZ, 0x2 ;  /* 0x0000000a050c7211 */ /* 0x000fe400078f10ff */
[----:B------:R-:W1:Y:S01]  /*0100*/  LDC.64 R4, c[0x0][0x218] ;  /* 0x00008600ff047b82 */ /* 0x000e620000000a00 */
[----:B------:R-:W-:Y:S01]  /*0110*/  VIADD R14, R11, 0xffffffff ;  /* 0xffffffff0b0e7836 */ /* 0x000fe20000000000 */
[----:B------:R-:W-:-:S02]  /*0120*/  LOP3.LUT R13, R12, 0xfffffffc, RZ, 0xc0, !PT ;  /* 0xfffffffc0c0d7812 */ /* 0x000fc400078ec0ff */
[----:B------:R-:W-:Y:S02]  /*0130*/  SHF.R.S32.HI R12, RZ, 0x2, R12 ;  /* 0x00000002ff0c7819 */ /* 0x000fe4000001140c */
[----:B------:R-:W-:Y:S01]  /*0140*/  ISETP.GE.U32.AND P0, PT, R14, 0x4, PT ;  /* 0x000000040e00780c */ /* 0x000fe20003f06070 */
[----:B------:R-:W-:-:S03]  /*0150*/  IMAD.IADD R13, R10, 0x1, -R13 ;  /* 0x000000010a0d7824 */ /* 0x000fc600078e0a0d */
[----:B------:R-:W-:Y:S01]  /*0160*/  ISETP.LT.AND P0, PT, R10, 0x10, !P0 ;  /* 0x000000100a00780c */ /* 0x000fe20004701270 */
[----:B------:R-:W-:-:S04]  /*0170*/  IMAD R11, R11, 0xc, R13 ;  /* 0x0000000c0b0b7824 */ /* 0x000fc800078e020d */
[----:B------:R-:W-:-:S04]  /*0180*/  VIADD R11, R11, 0xfffffffc ;  /* 0xfffffffc0b0b7836 */ /* 0x000fc80000000000 */
[----:B------:R-:W-:-:S04]  /*0190*/  IMAD R11, R12, 0x30, R11 ;  /* 0x000000300c0b7824 */ /* 0x000fc800078e020b */
[----:B--2---:R-:W-:Y:S01]  /*01a0*/  IMAD.WIDE R10, R11, 0x4, R2 ;  /* 0x000000040b0a7825 */ /* 0x004fe200078e0202 */
[----:B------:R-:W2:Y:S03]  /*01b0*/  S2UR UR5, SR_CgaCtaId ;  /* 0x00000000000579c3 */ /* 0x000ea60000008800 */
[----:B-1----:R-:W-:Y:S01]  /*01c0*/  IMAD.WIDE R12, R13, 0x4, R4 ;  /* 0x000000040d0c7825 */ /* 0x002fe200078e0204 */
[----:B------:R1:W3:Y:S04]  /*01d0*/  @P0 LDG.E.EL R15, desc[UR6][R10.64] ;  /* 0x000000060a0f0981 */ /* 0x0002e8000c2e1900 */
[----:B------:R-:W4:Y:S01]  /*01e0*/  @P0 LDG.E.EL R16, desc[UR6][R12.64+0x20] ;  /* 0x000020060c100981 */ /* 0x000f22000c2e1900 */
[----:B------:R-:W-:Y:S01]  /*01f0*/  SHF.R.U32.HI R4, RZ, 0x3, R0 ;  /* 0x00000003ff047819 */ /* 0x000fe20000011600 */
[----:B------:R-:W-:Y:S01]  /*0200*/  UMOV UR4, 0x400 ;  /* 0x0000040000047882 */ /* 0x000fe20000000000 */
[----:B------:R-:W-:Y:S01]  /*0210*/  SHF.R.S32.HI R14, RZ, 0x1b, R8 ;  /* 0x0000001bff0e7819 */ /* 0x000fe20000011408 */
[----:B------:R-:W5:Y:S01]  /*0220*/  LDC.64 R2, c[0x0][0x220] ;  /* 0x00008800ff027b82 */ /* 0x000f620000000a00 */
[----:B------:R-:W-:-:S02]  /*0230*/  SGXT.U32 R8, R4, 0x4 ;  /* 0x000000040408781a */ /* 0x000fc40000000000 */
[----:B------:R-:W-:Y:S01]  /*0240*/  LOP3.LUT R4, R9, 0x7, R0, 0xf8, !PT ;  /* 0x0000000709047812 */ /* 0x000fe200078ef800 */
[----:B------:R-:W-:-:S05]  /*0250*/  IMAD.SHL.U32 R9, R0, 0x8, RZ ;  /* 0x0000000800097824 */ /* 0x000fca00078e00ff */
[----:B------:R-:W-:Y:S02]  /*0260*/  LOP3.LUT R6, R6, 0x78, R9, 0xf8, !PT ;  /* 0x0000007806067812 */ /* 0x000fe400078ef809 */
[----:B------:R-:W-:-:S04]  /*0270*/  SHF.R.U32.HI R9, RZ, 0x3, R9 ;  /* 0x00000003ff097819 */ /* 0x000fc80000011609 */
[----:B------:R-:W-:Y:S01]  /*0280*/  SGXT.U32 R9, R9, 0x4 ;  /* 0x000000040909781a */ /* 0x000fe20000000000 */
[----:B--2---:R-:W-:-:S04]  /*0290*/  UPRMT UR4, UR5, 0x654, UR4 ;  /* 0x0000065405047896 */ /* 0x004fc80008000004 */
[----:B------:R-:W-:-:S05]  /*02a0*/  IMAD.IADD R6, R6, 0x1, R9 ;  /* 0x0000000106067824 */ /* 0x000fca00078e0209 */
[----:B-1----:R-:W-:Y:S01]  /*02b0*/  LEA R11, R6, UR4, 0x2 ;  /* 0x00000004060b7c11 */ /* 0x002fe2000f8e10ff */
[----:B------:R-:W-:Y:S01]  /*02c0*/  VIADD R5, R4, 0xffffffff ;  /* 0xffffffff04057836 */ /* 0x000fe20000000000 */
[----:B------:R-:W-:Y:S02]  /*02d0*/  SGXT R14, R14, 0x1 ;  /* 0x000000010e0e781a */ /* 0x000fe40000000200 */
[----:B------:R-:W-:Y:S02]  /*02e0*/  LOP3.LUT R7, R7, R8, RZ, 0xfc, !PT ;  /* 0x0000000807077212 */ /* 0x000fe400078efcff */
[----:B------:R-:W-:Y:S02]  /*02f0*/  ISETP.GE.U32.AND P1, PT, R5, 0x4, PT ;  /* 0x000000040500780c */ /* 0x000fe40003f26070 */
[----:B------:R-:W-:Y:S02]  /*0300*/  LEA.HI R14, R14, R7, RZ, 0x2 ;  /* 0x000000070e0e7211 */ /* 0x000fe400078f10ff */
[----:B------:R-:W-:-:S02]  /*0310*/  ISETP.LT.AND P2, PT, R7, 0x10, !P1 ;  /* 0x000000100700780c */ /* 0x000fc40004f41270 */
[----:B------:R-:W-:Y:S01]  /*0320*/  LOP3.LUT R14, R14, 0xfffffffc, RZ, 0xc0, !PT ;  /* 0xfffffffc0e0e7812 */ /* 0x000fe200078ec0ff */
[----:B------:R-:W-:-:S04]  /*0330*/  IMAD.MOV.U32 R6, RZ, RZ, RZ ;  /* 0x000000ffff067224 */ /* 0x000fc800078e00ff */
[----:B------:R-:W-:-:S04]  /*0340*/  IMAD.IADD R5, R5, 0x1, R14 ;  /* 0x0000000105057824 */ /* 0x000fc800078e020e */
[----:B-----5:R-:W-:Y:S01]  /*0350*/  IMAD.WIDE R2, R5, 0x4, R2 ;  /* 0x0000000405027825 */ /* 0x020fe200078e0202 */
[----:B---3--:R-:W-:Y:S02]  /*0360*/  SEL R15, R15, RZ, P0 ;  /* 0x000000ff0f0f7207 */ /* 0x008fe40000000000 */
[----:B----4-:R-:W-:-:S05]  /*0370*/  SEL R16, R16, RZ, P0 ;  /* 0x000000ff10107207 */ /* 0x010fca0000000000 */
[----:B------:R-:W-:-:S05]  /*0380*/  FADD R16, R15, R16 ;  /* 0x000000100f107221 */ /* 0x000fca0000000000 */
[----:B------:R-:W-:Y:S01]  /*0390*/  STS [R11], R16 ;  /* 0x000000100b007388 */ /* 0x000fe20000000800 */
[----:B------:R-:W-:Y:S06]  /*03a0*/  BAR.SYNC.DEFER_BLOCKING 0x0 ;  /* 0x0000000000007b1d */ /* 0x000fec0000010000 */
[----:B------:R1:W2:Y:S01]  /*03b0*/  @P2 LDG.E.EL R6, desc[UR6][R2.64] ;  /* 0x0000000602062981 */ /* 0x0002a2000c2e1900 */
[----:B------:R-:W-:-:S05]  /*03c0*/  LOP3.LUT R5, R0, 0x7f, RZ, 0xc0, !PT ;  /* 0x0000007f00057812 */ /* 0x000fca00078ec0ff */
[----:B------:R-:W-:Y:S02]  /*03d0*/  IMAD.IADD R5, R8, 0x1, R5 ;  /* 0x0000000108057824 */ /* 0x000fe400078e0205 */
[----:B------:R-:W1:Y:S03]  /*03e0*/  LDC.64 R8, c[0x0][0x228] ;  /* 0x00008a00ff087b82 */ /* 0x000e660000000a00 */
[----:B------:R-:W-:-:S06]  /*03f0*/  LEA R5, R5, UR4, 0x2 ;  /* 0x0000000405057c11 */ /* 0x000fcc000f8e10ff */
[----:B------:R-:W3:Y:S01]  /*0400*/  LDS R5, [R5] ;  /* 0x0000000005057984 */ /* 0x000ee20000000800 */
[----:B------:R-:W-:-:S04]  /*0410*/  ISETP.GE.AND P0, PT, R7, 0x10, PT ;  /* 0x000000100700780c */ /* 0x000fc80003f06270 */
[----:B------:R-:W-:Y:S01]  /*0420*/  ISETP.LT.AND P0, PT, R4, 0x7, !P0 ;  /* 0x000000070400780c */ /* 0x000fe20004701270 */
[----:B------:R-:W-:-:S04]  /*0430*/  IMAD R7, R7, 0x7, R4 ;  /* 0x0000000707077824 */ /* 0x000fc800078e0204 */
[----:B-1----:R-:W-:Y:S01]  /*0440*/  IMAD.WIDE R2, R7, 0x4, R8 ;  /* 0x0000000407027825 */ /* 0x002fe200078e0208 */
[----:B--2---:R-:W-:-:S05]  /*0450*/  SEL R6, R6, RZ, P2 ;  /* 0x000000ff06067207 */ /* 0x004fca0001000000 */
[----:B---3--:R-:W-:-:S05]  /*0460*/  FMUL R6, R5, R6 ;  /* 0x0000000605067220 */ /* 0x008fca0000400000 */
[----:B------:R-:W-:Y:S01]  /*0470*/  SEL R7, R6, RZ, !P1 ;  /* 0x000000ff06077207 */ /* 0x000fe20004800000 */
[----:B------:R-:W-:Y:S06]  /*0480*/  @!P0 EXIT ;  /* 0x000000000000894d */ /* 0x000fec0003800000 */
[----:B------:R-:W-:Y:S01]  /*0490*/  STG.E desc[UR6][R2.64], R7 ;  /* 0x0000000702007986 */ /* 0x000fe2000c101906 */
[----:B------:R-:W-:Y:S05]  /*04a0*/  EXIT ;  /* 0x000000000000794d */ /* 0x000fea0003800000 */
.L_x_0:
[----:B------:R-:W-:-:S00]  /*04b0*/  BRA `(.L_x_0) ;  /* 0xfffffffc00fc7947 */ /* 0x000fc0000383ffff */
[----:B------:R-:W-:-:S00]  /*04c0*/  NOP ;  /* 0x0000000000007918 */ /* 0x000fc00000000000 */
        /* <DEDUP_REMOVED lines=11> */
.L_x_1:


//--------------------- .nv.shared.triton_poi_fused_constant_pad_nd_0 --------------------------
	.section	.nv.shared.triton_poi_fused_constant_pad_nd_0,"aw",@nobits
	.sectionflags	@""
	.align	16
	.zero		1024


//--------------------- .nv.constant0.triton_poi_fused_constant_pad_nd_0 --------------------------
	.section	.nv.constant0.triton_poi_fused_constant_pad_nd_0,"a",@progbits
	.sectionflags	@""
	.align	4
.nv.constant0.triton_poi_fused_constant_pad_nd_0:
	.zero		568
